//
// Generated by NVIDIA NVVM Compiler
//
// Compiler Build ID: CL-36424714
// Cuda compilation tools, release 13.0, V13.0.88
// Based on NVVM 20.0.0
//

.version 9.0
.target sm_100
.address_size 64

	// .globl	_Z12reduction_SMiPfS_
.extern .shared .align 16 .b8 reduction_cache[];

.visible .entry _Z12reduction_SMiPfS_(
	.param .u32 _Z12reduction_SMiPfS__param_0,
	.param .u64 .ptr .align 1 _Z12reduction_SMiPfS__param_1,
	.param .u64 .ptr .align 1 _Z12reduction_SMiPfS__param_2
)
{
	.reg .pred 	%p<7>;
	.reg .b32 	%r<19>;
	.reg .b32 	%f<13>;
	.reg .b64 	%rd<9>;

	ld.param.u32 	%r11, [_Z12reduction_SMiPfS__param_0];
	ld.param.u64 	%rd2, [_Z12reduction_SMiPfS__param_1];
	ld.param.u64 	%rd3, [_Z12reduction_SMiPfS__param_2];
	mov.u32 	%r18, %ntid.x;
	mov.u32 	%r2, %ctaid.x;
	mov.u32 	%r3, %tid.x;
	mad.lo.s32 	%r17, %r18, %r2, %r3;
	setp.ge.s32 	%p1, %r17, %r11;
	mov.f32 	%f12, 0f00000000;
	@%p1 bra 	$L__BB0_3;
	mov.u32 	%r12, %nctaid.x;
	mul.lo.s32 	%r5, %r18, %r12;
	cvta.to.global.u64 	%rd1, %rd2;
	mov.f32 	%f12, 0f00000000;
$L__BB0_2:
	mul.wide.s32 	%rd4, %r17, 4;
	add.s64 	%rd5, %rd1, %rd4;
	ld.global.f32 	%f6, [%rd5];
	add.f32 	%f12, %f12, %f6;
	add.s32 	%r17, %r17, %r5;
	setp.lt.s32 	%p2, %r17, %r11;
	@%p2 bra 	$L__BB0_2;
$L__BB0_3:
	shl.b32 	%r13, %r3, 2;
	mov.u32 	%r14, reduction_cache;
	add.s32 	%r8, %r14, %r13;
	st.shared.f32 	[%r8], %f12;
	bar.sync 	0;
	setp.lt.u32 	%p3, %r18, 2;
	@%p3 bra 	$L__BB0_7;
$L__BB0_4:
	shr.u32 	%r10, %r18, 1;
	setp.ge.u32 	%p4, %r3, %r10;
	@%p4 bra 	$L__BB0_6;
	shl.b32 	%r15, %r10, 2;
	add.s32 	%r16, %r8, %r15;
	ld.shared.f32 	%f7, [%r16];
	ld.shared.f32 	%f8, [%r8];
	add.f32 	%f9, %f7, %f8;
	st.shared.f32 	[%r8], %f9;
$L__BB0_6:
	bar.sync 	0;
	setp.gt.u32 	%p5, %r18, 3;
	mov.u32 	%r18, %r10;
	@%p5 bra 	$L__BB0_4;
$L__BB0_7:
	setp.ne.s32 	%p6, %r3, 0;
	@%p6 bra 	$L__BB0_9;
	ld.shared.f32 	%f10, [reduction_cache];
	cvta.to.global.u64 	%rd6, %rd3;
	mul.wide.u32 	%rd7, %r2, 4;
	add.s64 	%rd8, %rd6, %rd7;
	st.global.f32 	[%rd8], %f10;
$L__BB0_9:
	ret;

}
	// .globl	_Z15calc_meanshift2PfS_S_
.visible .entry _Z15calc_meanshift2PfS_S_(
	.param .u64 .ptr .align 1 _Z15calc_meanshift2PfS_S__param_0,
	.param .u64 .ptr .align 1 _Z15calc_meanshift2PfS_S__param_1,
	.param .u64 .ptr .align 1 _Z15calc_meanshift2PfS_S__param_2
)
{
	.reg .b32 	%r<5>;
	.reg .b32 	%f<5>;
	.reg .b64 	%rd<11>;

	ld.param.u64 	%rd1, [_Z15calc_meanshift2PfS_S__param_0];
	ld.param.u64 	%rd2, [_Z15calc_meanshift2PfS_S__param_1];
	ld.param.u64 	%rd3, [_Z15calc_meanshift2PfS_S__param_2];
	cvta.to.global.u64 	%rd4, %rd3;
	cvta.to.global.u64 	%rd5, %rd2;
	cvta.to.global.u64 	%rd6, %rd1;
	mov.u32 	%r1, %ntid.x;
	mov.u32 	%r2, %ctaid.x;
	mov.u32 	%r3, %tid.x;
	mad.lo.s32 	%r4, %r1, %r2, %r3;
	mul.wide.s32 	%rd7, %r4, 4;
	add.s64 	%rd8, %rd6, %rd7;
	ld.global.f32 	%f1, [%rd8];
	add.s64 	%rd9, %rd5, %rd7;
	ld.global.f32 	%f2, [%rd9];
	sub.f32 	%f3, %f1, %f2;
	mul.f32 	%f4, %f3, %f3;
	add.s64 	%rd10, %rd4, %rd7;
	st.global.f32 	[%rd10], %f4;
	ret;

}
	// .globl	_Z17matrix_sum_row_SMiPfS_
.visible .entry _Z17matrix_sum_row_SMiPfS_(
	.param .u32 _Z17matrix_sum_row_SMiPfS__param_0,
	.param .u64 .ptr .align 1 _Z17matrix_sum_row_SMiPfS__param_1,
	.param .u64 .ptr .align 1 _Z17matrix_sum_row_SMiPfS__param_2
)
{
	.reg .pred 	%p<7>;
	.reg .b32 	%r<24>;
	.reg .b32 	%f<13>;
	.reg .b64 	%rd<9>;

	ld.param.u32 	%r13, [_Z17matrix_sum_row_SMiPfS__param_0];
	ld.param.u64 	%rd2, [_Z17matrix_sum_row_SMiPfS__param_1];
	ld.param.u64 	%rd3, [_Z17matrix_sum_row_SMiPfS__param_2];
	mov.u32 	%r23, %ntid.x;
	mov.u32 	%r2, %ctaid.x;
	mov.u32 	%r3, %tid.x;
	mad.lo.s32 	%r22, %r23, %r2, %r3;
	mov.u32 	%r5, %ctaid.y;
	setp.ge.s32 	%p1, %r22, %r13;
	mov.f32 	%f12, 0f00000000;
	@%p1 bra 	$L__BB2_3;
	mov.u32 	%r14, %nctaid.x;
	mul.lo.s32 	%r6, %r23, %r14;
	mul.lo.s32 	%r7, %r13, %r5;
	cvta.to.global.u64 	%rd1, %rd2;
	mov.f32 	%f12, 0f00000000;
$L__BB2_2:
	add.s32 	%r15, %r22, %r7;
	mul.wide.s32 	%rd4, %r15, 4;
	add.s64 	%rd5, %rd1, %rd4;
	ld.global.f32 	%f6, [%rd5];
	add.f32 	%f12, %f12, %f6;
	add.s32 	%r22, %r22, %r6;
	setp.lt.s32 	%p2, %r22, %r13;
	@%p2 bra 	$L__BB2_2;
$L__BB2_3:
	shl.b32 	%r16, %r3, 2;
	mov.u32 	%r17, reduction_cache;
	add.s32 	%r10, %r17, %r16;
	st.shared.f32 	[%r10], %f12;
	bar.sync 	0;
	setp.lt.u32 	%p3, %r23, 2;
	@%p3 bra 	$L__BB2_7;
$L__BB2_4:
	shr.u32 	%r12, %r23, 1;
	setp.ge.u32 	%p4, %r3, %r12;
	@%p4 bra 	$L__BB2_6;
	shl.b32 	%r18, %r12, 2;
	add.s32 	%r19, %r10, %r18;
	ld.shared.f32 	%f7, [%r19];
	ld.shared.f32 	%f8, [%r10];
	add.f32 	%f9, %f7, %f8;
	st.shared.f32 	[%r10], %f9;
$L__BB2_6:
	bar.sync 	0;
	setp.gt.u32 	%p5, %r23, 3;
	mov.u32 	%r23, %r12;
	@%p5 bra 	$L__BB2_4;
$L__BB2_7:
	setp.ne.s32 	%p6, %r3, 0;
	@%p6 bra 	$L__BB2_9;
	ld.shared.f32 	%f10, [reduction_cache];
	mov.u32 	%r20, %nctaid.x;
	mad.lo.s32 	%r21, %r5, %r20, %r2;
	cvta.to.global.u64 	%rd6, %rd3;
	mul.wide.u32 	%rd7, %r21, 4;
	add.s64 	%rd8, %rd6, %rd7;
	st.global.f32 	[%rd8], %f10;
$L__BB2_9:
	ret;

}
	// .globl	_Z18reduction_GM_step1iPfS_
.visible .entry _Z18reduction_GM_step1iPfS_(
	.param .u32 _Z18reduction_GM_step1iPfS__param_0,
	.param .u64 .ptr .align 1 _Z18reduction_GM_step1iPfS__param_1,
	.param .u64 .ptr .align 1 _Z18reduction_GM_step1iPfS__param_2
)
{
	.reg .pred 	%p<3>;
	.reg .b32 	%r<13>;
	.reg .b32 	%f<9>;
	.reg .b64 	%rd<9>;

	ld.param.u32 	%r7, [_Z18reduction_GM_step1iPfS__param_0];
	ld.param.u64 	%rd2, [_Z18reduction_GM_step1iPfS__param_1];
	ld.param.u64 	%rd3, [_Z18reduction_GM_step1iPfS__param_2];
	mov.u32 	%r1, %ntid.x;
	mov.u32 	%r8, %ctaid.x;
	mov.u32 	%r9, %tid.x;
	mad.lo.s32 	%r12, %r1, %r8, %r9;
	setp.ge.s32 	%p1, %r12, %r7;
	mov.f32 	%f8, 0f00000000;
	@%p1 bra 	$L__BB3_3;
	mov.u32 	%r10, %nctaid.x;
	mul.lo.s32 	%r3, %r1, %r10;
	cvta.to.global.u64 	%rd1, %rd2;
	mov.f32 	%f8, 0f00000000;
$L__BB3_2:
	mul.wide.s32 	%rd4, %r12, 4;
	add.s64 	%rd5, %rd1, %rd4;
	ld.global.f32 	%f6, [%rd5];
	add.f32 	%f8, %f8, %f6;
	add.s32 	%r12, %r12, %r3;
	setp.lt.s32 	%p2, %r12, %r7;
	@%p2 bra 	$L__BB3_2;
$L__BB3_3:
	cvta.to.global.u64 	%rd6, %rd3;
	mul.wide.s32 	%rd7, %r12, 4;
	add.s64 	%rd8, %rd6, %rd7;
	st.global.f32 	[%rd8], %f8;
	ret;

}
	// .globl	_Z18reduction_GM_step2Pfi
.visible .entry _Z18reduction_GM_step2Pfi(
	.param .u64 .ptr .align 1 _Z18reduction_GM_step2Pfi_param_0,
	.param .u32 _Z18reduction_GM_step2Pfi_param_1
)
{
	.reg .pred 	%p<2>;
	.reg .b32 	%r<7>;
	.reg .b32 	%f<4>;
	.reg .b64 	%rd<7>;

	ld.param.u64 	%rd1, [_Z18reduction_GM_step2Pfi_param_0];
	ld.param.u32 	%r2, [_Z18reduction_GM_step2Pfi_param_1];
	mov.u32 	%r1, %tid.x;
	setp.ge.u32 	%p1, %r1, %r2;
	@%p1 bra 	$L__BB4_2;
	mov.u32 	%r3, %ctaid.x;
	mov.u32 	%r4, %ntid.x;
	mad.lo.s32 	%r5, %r4, %r3, %r1;
	cvta.to.global.u64 	%rd2, %rd1;
	add.s32 	%r6, %r2, %r5;
	mul.wide.s32 	%rd3, %r6, 4;
	add.s64 	%rd4, %rd2, %rd3;
	ld.global.f32 	%f1, [%rd4];
	mul.wide.s32 	%rd5, %r5, 4;
	add.s64 	%rd6, %rd2, %rd5;
	ld.global.f32 	%f2, [%rd6];
	add.f32 	%f3, %f1, %f2;
	st.global.f32 	[%rd6], %f3;
$L__BB4_2:
	ret;

}


// ===== COMPILED SASS (sm_100) =====

	.target	sm_100

	.elftype	@"ET_EXEC"


//--------------------- .note.nv.tkinfo           --------------------------
	.section	.note.nv.tkinfo,"",@"SHT_NOTE"
	.sectionflags	@"SHF_NOTE_NV_TKINFO"
	.tkinfo
        /*0018*/ 	.word	0x00000002
        /*0030*/ 	.string	""
        /*0030*/ 	.string	"ptxas"
        /*0030*/ 	.string	"Cuda compilation tools, release 13.0, V13.0.88"
        /*0030*/ 	.string	"Build cuda_13.0.r13.0/compiler.36424714_0"
        /*0030*/ 	.string	"-arch sm_100 -m 64 "



//--------------------- .note.nv.cuinfo           --------------------------
	.section	.note.nv.cuinfo,"",@"SHT_NOTE"
	.sectionflags	@"SHF_NOTE_NV_CUINFO"
        /*0018*/ 	.short	0x0002
        /*001a*/ 	.short	0x0064
        /*001c*/ 	.short	0x0082
	.zero		2


//--------------------- .nv.info                  --------------------------
	.section	.nv.info,"",@"SHT_CUDA_INFO"
	.align	4


	//----- nvinfo : EIATTR_REGCOUNT
	.align		4
        /*0000*/ 	.byte	0x04, 0x2f
        /*0002*/ 	.short	(.L_1 - .L_0)
	.align		4
.L_0:
        /*0004*/ 	.word	index@(_Z12reduction_SMiPfS_)
        /*0008*/ 	.word	0x0000000e


	//----- nvinfo : EIATTR_FRAME_SIZE
	.align		4
.L_1:
        /*000c*/ 	.byte	0x04, 0x11
        /*000e*/ 	.short	(.L_3 - .L_2)
	.align		4
.L_2:
        /*0010*/ 	.word	index@(_Z12reduction_SMiPfS_)
        /*0014*/ 	.word	0x00000000


	//----- nvinfo : EIATTR_REGCOUNT
	.align		4
.L_3:
        /*0018*/ 	.byte	0x04, 0x2f
        /*001a*/ 	.short	(.L_5 - .L_4)
	.align		4
.L_4:
        /*001c*/ 	.word	index@(_Z15calc_meanshift2PfS_S_)
        /*0020*/ 	.word	0x0000000c


	//----- nvinfo : EIATTR_FRAME_SIZE
	.align		4
.L_5:
        /*0024*/ 	.byte	0x04, 0x11
        /*0026*/ 	.short	(.L_7 - .L_6)
	.align		4
.L_6:
        /*0028*/ 	.word	index@(_Z15calc_meanshift2PfS_S_)
        /*002c*/ 	.word	0x00000000


	//----- nvinfo : EIATTR_REGCOUNT
	.align		4
.L_7:
        /*0030*/ 	.byte	0x04, 0x2f
        /*0032*/ 	.short	(.L_9 - .L_8)
	.align		4
.L_8:
        /*0034*/ 	.word	index@(_Z17matrix_sum_row_SMiPfS_)
        /*0038*/ 	.word	0x00000010


	//----- nvinfo : EIATTR_FRAME_SIZE
	.align		4
.L_9:
        /*003c*/ 	.byte	0x04, 0x11
        /*003e*/ 	.short	(.L_11 - .L_10)
	.align		4
.L_10:
        /*0040*/ 	.word	index@(_Z17matrix_sum_row_SMiPfS_)
        /*0044*/ 	.word	0x00000000


	//----- nvinfo : EIATTR_REGCOUNT
	.align		4
.L_11:
        /*0048*/ 	.byte	0x04, 0x2f
        /*004a*/ 	.short	(.L_13 - .L_12)
	.align		4
.L_12:
        /*004c*/ 	.word	index@(_Z18reduction_GM_step1iPfS_)
        /*0050*/ 	.word	0x0000000e


	//----- nvinfo : EIATTR_FRAME_SIZE
	.align		4
.L_13:
        /*0054*/ 	.byte	0x04, 0x11
        /*0056*/ 	.short	(.L_15 - .L_14)
	.align		4
.L_14:
        /*0058*/ 	.word	index@(_Z18reduction_GM_step1iPfS_)
        /*005c*/ 	.word	0x00000000


	//----- nvinfo : EIATTR_REGCOUNT
	.align		4
.L_15:
        /*0060*/ 	.byte	0x04, 0x2f
        /*0062*/ 	.short	(.L_17 - .L_16)
	.align		4
.L_16:
        /*0064*/ 	.word	index@(_Z18reduction_GM_step2Pfi)
        /*0068*/ 	.word	0x0000000a


	//----- nvinfo : EIATTR_FRAME_SIZE
	.align		4
.L_17:
        /*006c*/ 	.byte	0x04, 0x11
        /*006e*/ 	.short	(.L_19 - .L_18)
	.align		4
.L_18:
        /*0070*/ 	.word	index@(_Z18reduction_GM_step2Pfi)
        /*0074*/ 	.word	0x00000000


	//----- nvinfo : EIATTR_MIN_STACK_SIZE
	.align		4
.L_19:
        /*0078*/ 	.byte	0x04, 0x12
        /*007a*/ 	.short	(.L_21 - .L_20)
	.align		4
.L_20:
        /*007c*/ 	.word	index@(_Z18reduction_GM_step2Pfi)
        /*0080*/ 	.word	0x00000000


	//----- nvinfo : EIATTR_MIN_STACK_SIZE
	.align		4
.L_21:
        /*0084*/ 	.byte	0x04, 0x12
        /*0086*/ 	.short	(.L_23 - .L_22)
	.align		4
.L_22:
        /*0088*/ 	.word	index@(_Z18reduction_GM_step1iPfS_)
        /*008c*/ 	.word	0x00000000


	//----- nvinfo : EIATTR_MIN_STACK_SIZE
	.align		4
.L_23:
        /*0090*/ 	.byte	0x04, 0x12
        /*0092*/ 	.short	(.L_25 - .L_24)
	.align		4
.L_24:
        /*0094*/ 	.word	index@(_Z17matrix_sum_row_SMiPfS_)
        /*0098*/ 	.word	0x00000000


	//----- nvinfo : EIATTR_MIN_STACK_SIZE
	.align		4
.L_25:
        /*009c*/ 	.byte	0x04, 0x12
        /*009e*/ 	.short	(.L_27 - .L_26)
	.align		4
.L_26:
        /*00a0*/ 	.word	index@(_Z15calc_meanshift2PfS_S_)
        /*00a4*/ 	.word	0x00000000


	//----- nvinfo : EIATTR_MIN_STACK_SIZE
	.align		4
.L_27:
        /*00a8*/ 	.byte	0x04, 0x12
        /*00aa*/ 	.short	(.L_29 - .L_28)
	.align		4
.L_28:
        /*00ac*/ 	.word	index@(_Z12reduction_SMiPfS_)
        /*00b0*/ 	.word	0x00000000
.L_29:


//--------------------- .nv.compat                --------------------------
	.section	.nv.compat,"",@"SHT_CUDA_COMPAT_INFO"
	.align	4
        /*0000*/ 	.byte	0x02, 0x09, 0x00, 0x00, 0x02, 0x02, 0x01, 0x00, 0x02, 0x05, 0x05, 0x00, 0x03, 0x07, 0x01, 0x01
        /*0010*/ 	.byte	0x02, 0x03, 0x00, 0x00, 0x02, 0x06, 0x01, 0x00, 0x04, 0x0b, 0x08, 0x00, 0x09, 0x00, 0x00, 0x00
        /*0020*/ 	.byte	0x00, 0x00, 0x00, 0x00


//--------------------- .nv.info._Z18reduction_GM_step2Pfi --------------------------
	.section	.nv.info._Z18reduction_GM_step2Pfi,"",@"SHT_CUDA_INFO"
	.sectionflags	@""
	.align	4


	//----- nvinfo : EIATTR_CUDA_API_VERSION
	.align		4
        /*0000*/ 	.byte	0x04, 0x37
        /*0002*/ 	.short	(.L_31 - .L_30)
.L_30:
        /*0004*/ 	.word	0x00000082


	//----- nvinfo : EIATTR_KPARAM_INFO
	.align		4
.L_31:
        /*0008*/ 	.byte	0x04, 0x17
        /*000a*/ 	.short	(.L_33 - .L_32)
.L_32:
        /*000c*/ 	.word	0x00000000
        /*0010*/ 	.short	0x0001
        /*0012*/ 	.short	0x0008
        /*0014*/ 	.byte	0x00, 0xf0, 0x11, 0x00


	//----- nvinfo : EIATTR_KPARAM_INFO
	.align		4
.L_33:
        /*0018*/ 	.byte	0x04, 0x17
        /*001a*/ 	.short	(.L_35 - .L_34)
.L_34:
        /*001c*/ 	.word	0x00000000
        /*0020*/ 	.short	0x0000
        /*0022*/ 	.short	0x0000
        /*0024*/ 	.byte	0x00, 0xf5, 0x21, 0x00


	//----- nvinfo : EIATTR_SPARSE_MMA_MASK
	.align		4
.L_35:
        /*0028*/ 	.byte	0x03, 0x50
        /*002a*/ 	.short	0x0000


	//----- nvinfo : EIATTR_MAXREG_COUNT
	.align		4
        /*002c*/ 	.byte	0x03, 0x1b
        /*002e*/ 	.short	0x00ff


	//----- nvinfo : EIATTR_MERCURY_ISA_VERSION
	.align		4
        /*0030*/ 	.byte	0x03, 0x5f
        /*0032*/ 	.short	0x0101


	//----- nvinfo : EIATTR_VRC_CTA_INIT_COUNT
	.align		4
        /*0034*/ 	.byte	0x02, 0x4a
	.zero		1
	.zero		1


	//----- nvinfo : EIATTR_EXIT_INSTR_OFFSETS
	.align		4
        /*0038*/ 	.byte	0x04, 0x1c
        /*003a*/ 	.short	(.L_37 - .L_36)


	//   ....[0]....
.L_36:
        /*003c*/ 	.word	0x00000040


	//   ....[1]....
        /*0040*/ 	.word	0x00000110


	//----- nvinfo : EIATTR_CBANK_PARAM_SIZE
	.align		4
.L_37:
        /*0044*/ 	.byte	0x03, 0x19
        /*0046*/ 	.short	0x000c


	//----- nvinfo : EIATTR_PARAM_CBANK
	.align		4
        /*0048*/ 	.byte	0x04, 0x0a
        /*004a*/ 	.short	(.L_39 - .L_38)
	.align		4
.L_38:
        /*004c*/ 	.word	index@(.nv.constant0._Z18reduction_GM_step2Pfi)
        /*0050*/ 	.short	0x0380
        /*0052*/ 	.short	0x000c


	//----- nvinfo : EIATTR_SW_WAR
	.align		4
.L_39:
        /*0054*/ 	.byte	0x04, 0x36
        /*0056*/ 	.short	(.L_41 - .L_40)
.L_40:
        /*0058*/ 	.word	0x00000008
.L_41:


//--------------------- .nv.info._Z18reduction_GM_step1iPfS_ --------------------------
	.section	.nv.info._Z18reduction_GM_step1iPfS_,"",@"SHT_CUDA_INFO"
	.sectionflags	@""
	.align	4


	//----- nvinfo : EIATTR_CUDA_API_VERSION
	.align		4
        /*0000*/ 	.byte	0x04, 0x37
        /*0002*/ 	.short	(.L_43 - .L_42)
.L_42:
        /*0004*/ 	.word	0x00000082


	//----- nvinfo : EIATTR_KPARAM_INFO
	.align		4
.L_43:
        /*0008*/ 	.byte	0x04, 0x17
        /*000a*/ 	.short	(.L_45 - .L_44)
.L_44:
        /*000c*/ 	.word	0x00000000
        /*0010*/ 	.short	0x0002
        /*0012*/ 	.short	0x0010
        /*0014*/ 	.byte	0x00, 0xf5, 0x21, 0x00


	//----- nvinfo : EIATTR_KPARAM_INFO
	.align		4
.L_45:
        /*0018*/ 	.byte	0x04, 0x17
        /*001a*/ 	.short	(.L_47 - .L_46)
.L_46:
        /*001c*/ 	.word	0x00000000
        /*0020*/ 	.short	0x0001
        /*0022*/ 	.short	0x0008
        /*0024*/ 	.byte	0x00, 0xf5, 0x21, 0x00


	//----- nvinfo : EIATTR_KPARAM_INFO
	.align		4
.L_47:
        /*0028*/ 	.byte	0x04, 0x17
        /*002a*/ 	.short	(.L_49 - .L_48)
.L_48:
        /*002c*/ 	.word	0x00000000
        /*0030*/ 	.short	0x0000
        /*0032*/ 	.short	0x0000
        /*0034*/ 	.byte	0x00, 0xf0, 0x11, 0x00


	//----- nvinfo : EIATTR_SPARSE_MMA_MASK
	.align		4
.L_49:
        /*0038*/ 	.byte	0x03, 0x50
        /*003a*/ 	.short	0x0000


	//----- nvinfo : EIATTR_MAXREG_COUNT
	.align		4
        /*003c*/ 	.byte	0x03, 0x1b
        /*003e*/ 	.short	0x00ff


	//----- nvinfo : EIATTR_MERCURY_ISA_VERSION
	.align		4
        /*0040*/ 	.byte	0x03, 0x5f
        /*0042*/ 	.short	0x0101


	//----- nvinfo : EIATTR_VRC_CTA_INIT_COUNT
	.align		4
        /*0044*/ 	.byte	0x02, 0x4a
	.zero		1
	.zero		1


	//----- nvinfo : EIATTR_EXIT_INSTR_OFFSETS
	.align		4
        /*0048*/ 	.byte	0x04, 0x1c
        /*004a*/ 	.short	(.L_51 - .L_50)


	//   ....[0]....
.L_50:
        /*004c*/ 	.word	0x00000190


	//----- nvinfo : EIATTR_CRS_STACK_SIZE
	.align		4
.L_51:
        /*0050*/ 	.byte	0x04, 0x1e
        /*0052*/ 	.short	(.L_53 - .L_52)
.L_52:
        /*0054*/ 	.word	0x00000000


	//----- nvinfo : EIATTR_CBANK_PARAM_SIZE
	.align		4
.L_53:
        /*0058*/ 	.byte	0x03, 0x19
        /*005a*/ 	.short	0x0018


	//----- nvinfo : EIATTR_PARAM_CBANK
	.align		4
        /*005c*/ 	.byte	0x04, 0x0a
        /*005e*/ 	.short	(.L_55 - .L_54)
	.align		4
.L_54:
        /*0060*/ 	.word	index@(.nv.constant0._Z18reduction_GM_step1iPfS_)
        /*0064*/ 	.short	0x0380
        /*0066*/ 	.short	0x0018


	//----- nvinfo : EIATTR_SW_WAR
	.align		4
.L_55:
        /*0068*/ 	.byte	0x04, 0x36
        /*006a*/ 	.short	(.L_57 - .L_56)
.L_56:
        /*006c*/ 	.word	0x00000008
.L_57:


//--------------------- .nv.info._Z17matrix_sum_row_SMiPfS_ --------------------------
	.section	.nv.info._Z17matrix_sum_row_SMiPfS_,"",@"SHT_CUDA_INFO"
	.sectionflags	@""
	.align	4


	//----- nvinfo : EIATTR_CUDA_API_VERSION
	.align		4
        /*0000*/ 	.byte	0x04, 0x37
        /*0002*/ 	.short	(.L_59 - .L_58)
.L_58:
        /*0004*/ 	.word	0x00000082


	//----- nvinfo : EIATTR_KPARAM_INFO
	.align		4
.L_59:
        /*0008*/ 	.byte	0x04, 0x17
        /*000a*/ 	.short	(.L_61 - .L_60)
.L_60:
        /*000c*/ 	.word	0x00000000
        /*0010*/ 	.short	0x0002
        /*0012*/ 	.short	0x0010
        /*0014*/ 	.byte	0x00, 0xf5, 0x21, 0x00


	//----- nvinfo : EIATTR_KPARAM_INFO
	.align		4
.L_61:
        /*0018*/ 	.byte	0x04, 0x17
        /*001a*/ 	.short	(.L_63 - .L_62)
.L_62:
        /*001c*/ 	.word	0x00000000
        /*0020*/ 	.short	0x0001
        /*0022*/ 	.short	0x0008
        /*0024*/ 	.byte	0x00, 0xf5, 0x21, 0x00


	//----- nvinfo : EIATTR_KPARAM_INFO
	.align		4
.L_63:
        /*0028*/ 	.byte	0x04, 0x17
        /*002a*/ 	.short	(.L_65 - .L_64)
.L_64:
        /*002c*/ 	.word	0x00000000
        /*0030*/ 	.short	0x0000
        /*0032*/ 	.short	0x0000
        /*0034*/ 	.byte	0x00, 0xf0, 0x11, 0x00


	//----- nvinfo : EIATTR_SPARSE_MMA_MASK
	.align		4
.L_65:
        /*0038*/ 	.byte	0x03, 0x50
        /*003a*/ 	.short	0x0000


	//----- nvinfo : EIATTR_MAXREG_COUNT
	.align		4
        /*003c*/ 	.byte	0x03, 0x1b
        /*003e*/ 	.short	0x00ff


	//----- nvinfo : EIATTR_NUM_BARRIERS
	.align		4
        /*0040*/ 	.byte	0x02, 0x4c
        /*0042*/ 	.byte	0x01
	.zero		1


	//----- nvinfo : EIATTR_MERCURY_ISA_VERSION
	.align		4
        /*0044*/ 	.byte	0x03, 0x5f
        /*0046*/ 	.short	0x0101


	//----- nvinfo : EIATTR_VRC_CTA_INIT_COUNT
	.align		4
        /*0048*/ 	.byte	0x02, 0x4a
	.zero		1
	.zero		1


	//----- nvinfo : EIATTR_EXIT_INSTR_OFFSETS
	.align		4
        /*004c*/ 	.byte	0x04, 0x1c
        /*004e*/ 	.short	(.L_67 - .L_66)


	//   ....[0]....
.L_66:
        /*0050*/ 	.word	0x000002d0


	//   ....[1]....
        /*0054*/ 	.word	0x00000370


	//----- nvinfo : EIATTR_CRS_STACK_SIZE
	.align		4
.L_67:
        /*0058*/ 	.byte	0x04, 0x1e
        /*005a*/ 	.short	(.L_69 - .L_68)
.L_68:
        /*005c*/ 	.word	0x00000000


	//----- nvinfo : EIATTR_CBANK_PARAM_SIZE
	.align		4
.L_69:
        /*0060*/ 	.byte	0x03, 0x19
        /*0062*/ 	.short	0x0018


	//----- nvinfo : EIATTR_PARAM_CBANK
	.align		4
        /*0064*/ 	.byte	0x04, 0x0a
        /*0066*/ 	.short	(.L_71 - .L_70)
	.align		4
.L_70:
        /*0068*/ 	.word	index@(.nv.constant0._Z17matrix_sum_row_SMiPfS_)
        /*006c*/ 	.short	0x0380
        /*006e*/ 	.short	0x0018


	//----- nvinfo : EIATTR_SW_WAR
	.align		4
.L_71:
        /*0070*/ 	.byte	0x04, 0x36
        /*0072*/ 	.short	(.L_73 - .L_72)
.L_72:
        /*0074*/ 	.word	0x00000008
.L_73:


//--------------------- .nv.info._Z15calc_meanshift2PfS_S_ --------------------------
	.section	.nv.info._Z15calc_meanshift2PfS_S_,"",@"SHT_CUDA_INFO"
	.sectionflags	@""
	.align	4


	//----- nvinfo : EIATTR_CUDA_API_VERSION
	.align		4
        /*0000*/ 	.byte	0x04, 0x37
        /*0002*/ 	.short	(.L_75 - .L_74)
.L_74:
        /*0004*/ 	.word	0x00000082


	//----- nvinfo : EIATTR_KPARAM_INFO
	.align		4
.L_75:
        /*0008*/ 	.byte	0x04, 0x17
        /*000a*/ 	.short	(.L_77 - .L_76)
.L_76:
        /*000c*/ 	.word	0x00000000
        /*0010*/ 	.short	0x0002
        /*0012*/ 	.short	0x0010
        /*0014*/ 	.byte	0x00, 0xf5, 0x21, 0x00


	//----- nvinfo : EIATTR_KPARAM_INFO
	.align		4
.L_77:
        /*0018*/ 	.byte	0x04, 0x17
        /*001a*/ 	.short	(.L_79 - .L_78)
.L_78:
        /*001c*/ 	.word	0x00000000
        /*0020*/ 	.short	0x0001
        /*0022*/ 	.short	0x0008
        /*0024*/ 	.byte	0x00, 0xf5, 0x21, 0x00


	//----- nvinfo : EIATTR_KPARAM_INFO
	.align		4
.L_79:
        /*0028*/ 	.byte	0x04, 0x17
        /*002a*/ 	.short	(.L_81 - .L_80)
.L_80:
        /*002c*/ 	.word	0x00000000
        /*0030*/ 	.short	0x0000
        /*0032*/ 	.short	0x0000
        /*0034*/ 	.byte	0x00, 0xf5, 0x21, 0x00


	//----- nvinfo : EIATTR_SPARSE_MMA_MASK
	.align		4
.L_81:
        /*0038*/ 	.byte	0x03, 0x50
        /*003a*/ 	.short	0x0000


	//----- nvinfo : EIATTR_MAXREG_COUNT
	.align		4
        /*003c*/ 	.byte	0x03, 0x1b
        /*003e*/ 	.short	0x00ff


	//----- nvinfo : EIATTR_MERCURY_ISA_VERSION
	.align		4
        /*0040*/ 	.byte	0x03, 0x5f
        /*0042*/ 	.short	0x0101


	//----- nvinfo : EIATTR_VRC_CTA_INIT_COUNT
	.align		4
        /*0044*/ 	.byte	0x02, 0x4a
	.zero		1
	.zero		1


	//----- nvinfo : EIATTR_EXIT_INSTR_OFFSETS
	.align		4
        /*0048*/ 	.byte	0x04, 0x1c
        /*004a*/ 	.short	(.L_83 - .L_82)


	//   ....[0]....
.L_82:
        /*004c*/ 	.word	0x00000110


	//----- nvinfo : EIATTR_CBANK_PARAM_SIZE
	.align		4
.L_83:
        /*0050*/ 	.byte	0x03, 0x19
        /*0052*/ 	.short	0x0018


	//----- nvinfo : EIATTR_PARAM_CBANK
	.align		4
        /*0054*/ 	.byte	0x04, 0x0a
        /*0056*/ 	.short	(.L_85 - .L_84)
	.align		4
.L_84:
        /*0058*/ 	.word	index@(.nv.constant0._Z15calc_meanshift2PfS_S_)
        /*005c*/ 	.short	0x0380
        /*005e*/ 	.short	0x0018


	//----- nvinfo : EIATTR_SW_WAR
	.align		4
.L_85:
        /*0060*/ 	.byte	0x04, 0x36
        /*0062*/ 	.short	(.L_87 - .L_86)
.L_86:
        /*0064*/ 	.word	0x00000008
.L_87:


//--------------------- .nv.info._Z12reduction_SMiPfS_ --------------------------
	.section	.nv.info._Z12reduction_SMiPfS_,"",@"SHT_CUDA_INFO"
	.sectionflags	@""
	.align	4


	//----- nvinfo : EIATTR_CUDA_API_VERSION
	.align		4
        /*0000*/ 	.byte	0x04, 0x37
        /*0002*/ 	.short	(.L_89 - .L_88)
.L_88:
        /*0004*/ 	.word	0x00000082


	//----- nvinfo : EIATTR_KPARAM_INFO
	.align		4
.L_89:
        /*0008*/ 	.byte	0x04, 0x17
        /*000a*/ 	.short	(.L_91 - .L_90)
.L_90:
        /*000c*/ 	.word	0x00000000
        /*0010*/ 	.short	0x0002
        /*0012*/ 	.short	0x0010
        /*0014*/ 	.byte	0x00, 0xf5, 0x21, 0x00


	//----- nvinfo : EIATTR_KPARAM_INFO
	.align		4
.L_91:
        /*0018*/ 	.byte	0x04, 0x17
        /*001a*/ 	.short	(.L_93 - .L_92)
.L_92:
        /*001c*/ 	.word	0x00000000
        /*0020*/ 	.short	0x0001
        /*0022*/ 	.short	0x0008
        /*0024*/ 	.byte	0x00, 0xf5, 0x21, 0x00


	//----- nvinfo : EIATTR_KPARAM_INFO
	.align		4
.L_93:
        /*0028*/ 	.byte	0x04, 0x17
        /*002a*/ 	.short	(.L_95 - .L_94)
.L_94:
        /*002c*/ 	.word	0x00000000
        /*0030*/ 	.short	0x0000
        /*0032*/ 	.short	0x0000
        /*0034*/ 	.byte	0x00, 0xf0, 0x11, 0x00


	//----- nvinfo : EIATTR_SPARSE_MMA_MASK
	.align		4
.L_95:
        /*0038*/ 	.byte	0x03, 0x50
        /*003a*/ 	.short	0x0000


	//----- nvinfo : EIATTR_MAXREG_COUNT
	.align		4
        /*003c*/ 	.byte	0x03, 0x1b
        /*003e*/ 	.short	0x00ff


	//----- nvinfo : EIATTR_NUM_BARRIERS
	.align		4
        /*0040*/ 	.byte	0x02, 0x4c
        /*0042*/ 	.byte	0x01
	.zero		1


	//----- nvinfo : EIATTR_MERCURY_ISA_VERSION
	.align		4
        /*0044*/ 	.byte	0x03, 0x5f
        /*0046*/ 	.short	0x0101


	//----- nvinfo : EIATTR_VRC_CTA_INIT_COUNT
	.align		4
        /*0048*/ 	.byte	0x02, 0x4a
	.zero		1
	.zero		1


	//----- nvinfo : EIATTR_EXIT_INSTR_OFFSETS
	.align		4
        /*004c*/ 	.byte	0x04, 0x1c
        /*004e*/ 	.short	(.L_97 - .L_96)


	//   ....[0]....
.L_96:
        /*0050*/ 	.word	0x000002b0


	//   ....[1]....
        /*0054*/ 	.word	0x00000330


	//----- nvinfo : EIATTR_CRS_STACK_SIZE
	.align		4
.L_97:
        /*0058*/ 	.byte	0x04, 0x1e
        /*005a*/ 	.short	(.L_99 - .L_98)
.L_98:
        /*005c*/ 	.word	0x00000000


	//----- nvinfo : EIATTR_CBANK_PARAM_SIZE
	.align		4
.L_99:
        /*0060*/ 	.byte	0x03, 0x19
        /*0062*/ 	.short	0x0018


	//----- nvinfo : EIATTR_PARAM_CBANK
	.align		4
        /*0064*/ 	.byte	0x04, 0x0a
        /*0066*/ 	.short	(.L_101 - .L_100)
	.align		4
.L_100:
        /*0068*/ 	.word	index@(.nv.constant0._Z12reduction_SMiPfS_)
        /*006c*/ 	.short	0x0380
        /*006e*/ 	.short	0x0018


	//----- nvinfo : EIATTR_SW_WAR
	.align		4
.L_101:
        /*0070*/ 	.byte	0x04, 0x36
        /*0072*/ 	.short	(.L_103 - .L_102)
.L_102:
        /*0074*/ 	.word	0x00000008
.L_103:


//--------------------- .nv.callgraph             --------------------------
	.section	.nv.callgraph,"",@"SHT_CUDA_CALLGRAPH"
	.align	4
	.sectionentsize	8
	.align		4
        /*0000*/ 	.word	0x00000000
	.align		4
        /*0004*/ 	.word	0xffffffff
	.align		4
        /*0008*/ 	.word	0x00000000
	.align		4
        /*000c*/ 	.word	0xfffffffe
	.align		4
        /*0010*/ 	.word	0x00000000
	.align		4
        /*0014*/ 	.word	0xfffffffd
	.align		4
        /*0018*/ 	.word	0x00000000
	.align		4
        /*001c*/ 	.word	0xfffffffc


//--------------------- .text._Z18reduction_GM_step2Pfi --------------------------
	.section	.text._Z18reduction_GM_step2Pfi,"ax",@progbits
	.align	128
        .global         _Z18reduction_GM_step2Pfi
        .type           _Z18reduction_GM_step2Pfi,@function
        .size           _Z18reduction_GM_step2Pfi,(.L_x_18 - _Z18reduction_GM_step2Pfi)
        .other          _Z18reduction_GM_step2Pfi,@"STO_CUDA_ENTRY STV_DEFAULT"
_Z18reduction_GM_step2Pfi:
.text._Z18reduction_GM_step2Pfi:
[----:B------:R-:W-:Y:S01]  /*0000*/  LDC R1, c[0x0][0x37c] ;  /* 0x0000df00ff017b82 */ /* 0x000fe20000000800 */
[----:B------:R-:W0:Y:S01]  /*0010*/  S2R R5, SR_TID.X ;  /* 0x0000000000057919 */ /* 0x000e220000002100 */
[----:B------:R-:W0:Y:S02]  /*0020*/  LDCU UR7, c[0x0][0x388] ;  /* 0x00007100ff0777ac */ /* 0x000e240008000800 */
[----:B0-----:R-:W-:-:S13]  /*0030*/  ISETP.GE.U32.AND P0, PT, R5, UR7, PT ;  /* 0x0000000705007c0c */ /* 0x001fda000bf06070 */
[----:B------:R-:W-:Y:S05]  /*0040*/  @P0 EXIT ;  /* 0x000000000000094d */ /* 0x000fea0003800000 */
[----:B------:R-:W0:Y:S01]  /*0050*/  S2UR UR6, SR_CTAID.X ;  /* 0x00000000000679c3 */ /* 0x000e220000002500 */
[----:B------:R-:W1:Y:S07]  /*0060*/  LDCU.64 UR4, c[0x0][0x358] ;  /* 0x00006b00ff0477ac */ /* 0x000e6e0008000a00 */
[----:B------:R-:W0:Y:S08]  /*0070*/  LDC R0, c[0x0][0x360] ;  /* 0x0000d800ff007b82 */ /* 0x000e300000000800 */
[----:B------:R-:W2:Y:S01]  /*0080*/  LDC.64 R2, c[0x0][0x380] ;  /* 0x0000e000ff027b82 */ /* 0x000ea20000000a00 */
[----:B0-----:R-:W-:-:S05]  /*0090*/  IMAD R5, R0, UR6, R5 ;  /* 0x0000000600057c24 */ /* 0x001fca000f8e0205 */
[C---:B------:R-:W-:Y:S01]  /*00a0*/  IADD3 R7, PT, PT, R5.reuse, UR7, RZ ;  /* 0x0000000705077c10 */ /* 0x040fe2000fffe0ff */
[----:B--2---:R-:W-:-:S04]  /*00b0*/  IMAD.WIDE R4, R5, 0x4, R2 ;  /* 0x0000000405047825 */ /* 0x004fc800078e0202 */
[----:B------:R-:W-:Y:S02]  /*00c0*/  IMAD.WIDE R2, R7, 0x4, R2 ;  /* 0x0000000407027825 */ /* 0x000fe400078e0202 */
[----:B-1----:R-:W2:Y:S04]  /*00d0*/  LDG.E R7, desc[UR4][R4.64] ;  /* 0x0000000404077981 */ /* 0x002ea8000c1e1900 */
[----:B------:R-:W2:Y:S02]  /*00e0*/  LDG.E R2, desc[UR4][R2.64] ;  /* 0x0000000402027981 */ /* 0x000ea4000c1e1900 */
[----:B--2---:R-:W-:-:S05]  /*00f0*/  FADD R7, R2, R7 ;  /* 0x0000000702077221 */ /* 0x004fca0000000000 */
[----:B------:R-:W-:Y:S01]  /*0100*/  STG.E desc[UR4][R4.64], R7 ;  /* 0x0000000704007986 */ /* 0x000fe2000c101904 */
[----:B------:R-:W-:Y:S05]  /*0110*/  EXIT ;  /* 0x000000000000794d */ /* 0x000fea0003800000 */
.L_x_0:
[----:B------:R-:W-:-:S00]  /*0120*/  BRA `(.L_x_0) ;  /* 0xfffffffc00fc7947 */ /* 0x000fc0000383ffff */
[----:B------:R-:W-:-:S00]  /*0130*/  NOP ;  /* 0x0000000000007918 */ /* 0x000fc00000000000 */
        /* <DEDUP_REMOVED lines=12> */
.L_x_18:


//--------------------- .text._Z18reduction_GM_step1iPfS_ --------------------------
	.section	.text._Z18reduction_GM_step1iPfS_,"ax",@progbits
	.align	128
        .global         _Z18reduction_GM_step1iPfS_
        .type           _Z18reduction_GM_step1iPfS_,@function
        .size           _Z18reduction_GM_step1iPfS_,(.L_x_19 - _Z18reduction_GM_step1iPfS_)
        .other          _Z18reduction_GM_step1iPfS_,@"STO_CUDA_ENTRY STV_DEFAULT"
_Z18reduction_GM_step1iPfS_:
.text._Z18reduction_GM_step1iPfS_:
[----:B------:R-:W-:Y:S01]  /*0000*/  LDC R1, c[0x0][0x37c] ;  /* 0x0000df00ff017b82 */ /* 0x000fe20000000800 */
[----:B------:R-:W0:Y:S01]  /*0010*/  S2R R9, SR_CTAID.X ;  /* 0x0000000000097919 */ /* 0x000e220000002500 */
[----:B------:R-:W0:Y:S06]  /*0020*/  LDCU UR6, c[0x0][0x360] ;  /* 0x00006c00ff0677ac */ /* 0x000e2c0008000800 */
[----:B------:R-:W1:Y:S01]  /*0030*/  LDC.64 R6, c[0x0][0x390] ;  /* 0x0000e400ff067b82 */ /* 0x000e620000000a00 */
[----:B------:R-:W-:Y:S01]  /*0040*/  BSSY.RECONVERGENT B0, `(.L_x_1) ;  /* 0x0000012000007945 */ /* 0x000fe20003800200 */
[----:B------:R-:W0:Y:S01]  /*0050*/  S2R R0, SR_TID.X ;  /* 0x0000000000007919 */ /* 0x000e220000002100 */
[----:B------:R-:W2:Y:S01]  /*0060*/  LDCU UR7, c[0x0][0x380] ;  /* 0x00007000ff0777ac */ /* 0x000ea20008000800 */
[----:B------:R-:W-:Y:S01]  /*0070*/  HFMA2 R11, -RZ, RZ, 0, 0 ;  /* 0x00000000ff0b7431 */ /* 0x000fe200000001ff */
[----:B------:R-:W3:Y:S01]  /*0080*/  LDCU.64 UR4, c[0x0][0x358] ;  /* 0x00006b00ff0477ac */ /* 0x000ee20008000a00 */
[----:B0-----:R-:W-:-:S05]  /*0090*/  IMAD R9, R9, UR6, R0 ;  /* 0x0000000609097c24 */ /* 0x001fca000f8e0200 */
[----:B--2---:R-:W-:-:S13]  /*00a0*/  ISETP.GE.AND P0, PT, R9, UR7, PT ;  /* 0x0000000709007c0c */ /* 0x004fda000bf06270 */
[----:B-1-3--:R-:W-:Y:S05]  /*00b0*/  @P0 BRA `(.L_x_2) ;  /* 0x0000000000280947 */ /* 0x00afea0003800000 */
[----:B------:R-:W0:Y:S01]  /*00c0*/  LDC R0, c[0x0][0x370] ;  /* 0x0000dc00ff007b82 */ /* 0x000e220000000800 */
[----:B------:R-:W-:-:S07]  /*00d0*/  MOV R11, RZ ;  /* 0x000000ff000b7202 */ /* 0x000fce0000000f00 */
[----:B------:R-:W1:Y:S01]  /*00e0*/  LDC.64 R4, c[0x0][0x388] ;  /* 0x0000e200ff047b82 */ /* 0x000e620000000a00 */
[----:B0-----:R-:W-:-:S07]  /*00f0*/  IMAD R0, R0, UR6, RZ ;  /* 0x0000000600007c24 */ /* 0x001fce000f8e02ff */
.L_x_3:
[----:B-1----:R-:W-:-:S06]  /*0100*/  IMAD.WIDE R2, R9, 0x4, R4 ;  /* 0x0000000409027825 */ /* 0x002fcc00078e0204 */
[----:B------:R-:W2:Y:S01]  /*0110*/  LDG.E R2, desc[UR4][R2.64] ;  /* 0x0000000402027981 */ /* 0x000ea2000c1e1900 */
[----:B------:R-:W-:-:S04]  /*0120*/  IADD3 R9, PT, PT, R0, R9, RZ ;  /* 0x0000000900097210 */ /* 0x000fc80007ffe0ff */
[----:B------:R-:W-:Y:S01]  /*0130*/  ISETP.GE.AND P0, PT, R9, UR7, PT ;  /* 0x0000000709007c0c */ /* 0x000fe2000bf06270 */
[----:B--2---:R-:W-:-:S12]  /*0140*/  FADD R11, R2, R11 ;  /* 0x0000000b020b7221 */ /* 0x004fd80000000000 */
[----:B------:R-:W-:Y:S05]  /*0150*/  @!P0 BRA `(.L_x_3) ;  /* 0xfffffffc00e88947 */ /* 0x000fea000383ffff */
.L_x_2:
[----:B------:R-:W-:Y:S05]  /*0160*/  BSYNC.RECONVERGENT B0 ;  /* 0x0000000000007941 */ /* 0x000fea0003800200 */
.L_x_1:
[----:B------:R-:W-:-:S05]  /*0170*/  IMAD.WIDE R2, R9, 0x4, R6 ;  /* 0x0000000409027825 */ /* 0x000fca00078e0206 */
[----:B------:R-:W-:Y:S01]  /*0180*/  STG.E desc[UR4][R2.64], R11 ;  /* 0x0000000b02007986 */ /* 0x000fe2000c101904 */
[----:B------:R-:W-:Y:S05]  /*0190*/  EXIT ;  /* 0x000000000000794d */ /* 0x000fea0003800000 */
.L_x_4:
        /* <DEDUP_REMOVED lines=14> */
.L_x_19:


//--------------------- .text._Z17matrix_sum_row_SMiPfS_ --------------------------
	.section	.text._Z17matrix_sum_row_SMiPfS_,"ax",@progbits
	.align	128
        .global         _Z17matrix_sum_row_SMiPfS_
        .type           _Z17matrix_sum_row_SMiPfS_,@function
        .size           _Z17matrix_sum_row_SMiPfS_,(.L_x_20 - _Z17matrix_sum_row_SMiPfS_)
        .other          _Z17matrix_sum_row_SMiPfS_,@"STO_CUDA_ENTRY STV_DEFAULT"
_Z17matrix_sum_row_SMiPfS_:
.text._Z17matrix_sum_row_SMiPfS_:
[----:B------:R-:W-:Y:S01]  /*0000*/  LDC R1, c[0x0][0x37c] ;  /* 0x0000df00ff017b82 */ /* 0x000fe20000000800 */
[----:B------:R-:W0:Y:S07]  /*0010*/  S2R R8, SR_CTAID.X ;  /* 0x0000000000087919 */ /* 0x000e2e0000002500 */
[----:B------:R-:W1:Y:S01]  /*0020*/  LDC R11, c[0x0][0x380] ;  /* 0x0000e000ff0b7b82 */ /* 0x000e620000000800 */
[----:B------:R-:W2:Y:S01]  /*0030*/  LDCU UR4, c[0x0][0x360] ;  /* 0x00006c00ff0477ac */ /* 0x000ea20008000800 */
[----:B------:R-:W-:Y:S01]  /*0040*/  BSSY.RECONVERGENT B0, `(.L_x_5) ;  /* 0x0000014000007945 */ /* 0x000fe20003800200 */
[----:B------:R-:W0:Y:S01]  /*0050*/  S2R R9, SR_TID.X ;  /* 0x0000000000097919 */ /* 0x000e220000002100 */
[----:B------:R-:W-:Y:S01]  /*0060*/  IMAD.MOV.U32 R7, RZ, RZ, RZ ;  /* 0x000000ffff077224 */ /* 0x000fe200078e00ff */
[----:B------:R-:W3:Y:S03]  /*0070*/  LDCU.64 UR6, c[0x0][0x358] ;  /* 0x00006b00ff0677ac */ /* 0x000ee60008000a00 */
[----:B------:R-:W4:Y:S01]  /*0080*/  S2UR UR8, SR_CTAID.Y ;  /* 0x00000000000879c3 */ /* 0x000f220000002600 */
[----:B--2---:R-:W-:-:S02]  /*0090*/  IMAD.U32 R6, RZ, RZ, UR4 ;  /* 0x00000004ff067e24 */ /* 0x004fc4000f8e00ff */
[----:B0-----:R-:W-:-:S05]  /*00a0*/  IMAD R0, R8, UR4, R9 ;  /* 0x0000000408007c24 */ /* 0x001fca000f8e0209 */
[----:B-1----:R-:W-:-:S13]  /*00b0*/  ISETP.GE.AND P0, PT, R0, R11, PT ;  /* 0x0000000b0000720c */ /* 0x002fda0003f06270 */
[----:B---34-:R-:W-:Y:S05]  /*00c0*/  @P0 BRA `(.L_x_6) ;  /* 0x00000000002c0947 */ /* 0x018fea0003800000 */
[----:B------:R-:W0:Y:S01]  /*00d0*/  LDC.64 R4, c[0x0][0x388] ;  /* 0x0000e200ff047b82 */ /* 0x000e220000000a00 */
[----:B------:R-:W1:Y:S01]  /*00e0*/  LDCU UR4, c[0x0][0x370] ;  /* 0x00006e00ff0477ac */ /* 0x000e620008000800 */
[----:B------:R-:W-:Y:S02]  /*00f0*/  HFMA2 R7, -RZ, RZ, 0, 0 ;  /* 0x00000000ff077431 */ /* 0x000fe400000001ff */
[----:B-1----:R-:W-:-:S07]  /*0100*/  IMAD R13, R6, UR4, RZ ;  /* 0x00000004060d7c24 */ /* 0x002fce000f8e02ff */
.L_x_7:
[----:B------:R-:W-:-:S04]  /*0110*/  IMAD R3, R11, UR8, R0 ;  /* 0x000000080b037c24 */ /* 0x000fc8000f8e0200 */
[----:B0-----:R-:W-:-:S06]  /*0120*/  IMAD.WIDE R2, R3, 0x4, R4 ;  /* 0x0000000403027825 */ /* 0x001fcc00078e0204 */
[----:B------:R-:W2:Y:S01]  /*0130*/  LDG.E R2, desc[UR6][R2.64] ;  /* 0x0000000602027981 */ /* 0x000ea2000c1e1900 */
[----:B------:R-:W-:-:S05]  /*0140*/  IMAD.IADD R0, R13, 0x1, R0 ;  /* 0x000000010d007824 */ /* 0x000fca00078e0200 */
[----:B------:R-:W-:Y:S01]  /*0150*/  ISETP.GE.AND P0, PT, R0, R11, PT ;  /* 0x0000000b0000720c */ /* 0x000fe20003f06270 */
[----:B--2---:R-:W-:-:S12]  /*0160*/  FADD R7, R2, R7 ;  /* 0x0000000702077221 */ /* 0x004fd80000000000 */
[----:B------:R-:W-:Y:S05]  /*0170*/  @!P0 BRA `(.L_x_7) ;  /* 0xfffffffc00e48947 */ /* 0x000fea000383ffff */
.L_x_6:
[----:B------:R-:W-:Y:S05]  /*0180*/  BSYNC.RECONVERGENT B0 ;  /* 0x0000000000007941 */ /* 0x000fea0003800200 */
.L_x_5:
[----:B------:R-:W0:Y:S01]  /*0190*/  S2UR UR5, SR_CgaCtaId ;  /* 0x00000000000579c3 */ /* 0x000e220000008800 */
[----:B------:R-:W-:Y:S01]  /*01a0*/  UMOV UR4, 0x400 ;  /* 0x0000040000047882 */ /* 0x000fe20000000000 */
[----:B------:R-:W-:Y:S02]  /*01b0*/  ISETP.GE.U32.AND P1, PT, R6, 0x2, PT ;  /* 0x000000020600780c */ /* 0x000fe40003f26070 */
[----:B------:R-:W-:Y:S01]  /*01c0*/  ISETP.NE.AND P0, PT, R9, RZ, PT ;  /* 0x000000ff0900720c */ /* 0x000fe20003f05270 */
[----:B0-----:R-:W-:-:S06]  /*01d0*/  ULEA UR4, UR5, UR4, 0x18 ;  /* 0x0000000405047291 */ /* 0x001fcc000f8ec0ff */
[----:B------:R-:W-:-:S05]  /*01e0*/  LEA R0, R9, UR4, 0x2 ;  /* 0x0000000409007c11 */ /* 0x000fca000f8e10ff */
[----:B------:R0:W-:Y:S01]  /*01f0*/  STS [R0], R7 ;  /* 0x0000000700007388 */ /* 0x0001e20000000800 */
[----:B------:R-:W-:Y:S06]  /*0200*/  BAR.SYNC.DEFER_BLOCKING 0x0 ;  /* 0x0000000000007b1d */ /* 0x000fec0000010000 */
[----:B------:R-:W-:Y:S05]  /*0210*/  @!P1 BRA `(.L_x_8) ;  /* 0x00000000002c9947 */ /* 0x000fea0003800000 */
.L_x_9:
[----:B------:R-:W-:-:S04]  /*0220*/  SHF.R.U32.HI R4, RZ, 0x1, R6 ;  /* 0x00000001ff047819 */ /* 0x000fc80000011606 */
[----:B------:R-:W-:-:S13]  /*0230*/  ISETP.GE.U32.AND P1, PT, R9, R4, PT ;  /* 0x000000040900720c */ /* 0x000fda0003f26070 */
[----:B------:R-:W-:Y:S01]  /*0240*/  @!P1 LEA R2, R4, R0, 0x2 ;  /* 0x0000000004029211 */ /* 0x000fe200078e10ff */
[----:B------:R-:W-:Y:S05]  /*0250*/  @!P1 LDS R3, [R0] ;  /* 0x0000000000039984 */ /* 0x000fea0000000800 */
[----:B------:R-:W1:Y:S02]  /*0260*/  @!P1 LDS R2, [R2] ;  /* 0x0000000002029984 */ /* 0x000e640000000800 */
[----:B-1----:R-:W-:-:S05]  /*0270*/  @!P1 FADD R3, R2, R3 ;  /* 0x0000000302039221 */ /* 0x002fca0000000000 */
[----:B------:R1:W-:Y:S01]  /*0280*/  @!P1 STS [R0], R3 ;  /* 0x0000000300009388 */ /* 0x0003e20000000800 */
[----:B------:R-:W-:Y:S01]  /*0290*/  BAR.SYNC.DEFER_BLOCKING 0x0 ;  /* 0x0000000000007b1d */ /* 0x000fe20000010000 */
[----:B------:R-:W-:Y:S02]  /*02a0*/  ISETP.GT.U32.AND P1, PT, R6, 0x3, PT ;  /* 0x000000030600780c */ /* 0x000fe40003f24070 */
[----:B------:R-:W-:-:S11]  /*02b0*/  MOV R6, R4 ;  /* 0x0000000400067202 */ /* 0x000fd60000000f00 */
[----:B-1----:R-:W-:Y:S05]  /*02c0*/  @P1 BRA `(.L_x_9) ;  /* 0xfffffffc00d41947 */ /* 0x002fea000383ffff */
.L_x_8:
[----:B------:R-:W-:Y:S05]  /*02d0*/  @P0 EXIT ;  /* 0x000000000000094d */ /* 0x000fea0003800000 */
[----:B------:R-:W1:Y:S01]  /*02e0*/  S2UR UR5, SR_CgaCtaId ;  /* 0x00000000000579c3 */ /* 0x000e620000008800 */
[----:B------:R-:W-:-:S07]  /*02f0*/  UMOV UR4, 0x400 ;  /* 0x0000040000047882 */ /* 0x000fce0000000000 */
[----:B0-----:R-:W0:Y:S08]  /*0300*/  LDC R7, c[0x0][0x370] ;  /* 0x0000dc00ff077b82 */ /* 0x001e300000000800 */
[----:B------:R-:W2:Y:S01]  /*0310*/  LDC.64 R2, c[0x0][0x390] ;  /* 0x0000e400ff027b82 */ /* 0x000ea20000000a00 */
[----:B-1----:R-:W-:Y:S01]  /*0320*/  ULEA UR4, UR5, UR4, 0x18 ;  /* 0x0000000405047291 */ /* 0x002fe2000f8ec0ff */
[----:B0-----:R-:W-:-:S08]  /*0330*/  IMAD R7, R7, UR8, R8 ;  /* 0x0000000807077c24 */ /* 0x001fd0000f8e0208 */
[----:B------:R-:W0:Y:S01]  /*0340*/  LDS R5, [UR4] ;  /* 0x00000004ff057984 */ /* 0x000e220008000800 */
[----:B--2---:R-:W-:-:S05]  /*0350*/  IMAD.WIDE.U32 R2, R7, 0x4, R2 ;  /* 0x0000000407027825 */ /* 0x004fca00078e0002 */
[----:B0-----:R-:W-:Y:S01]  /*0360*/  STG.E desc[UR6][R2.64], R5 ;  /* 0x0000000502007986 */ /* 0x001fe2000c101906 */
[----:B------:R-:W-:Y:S05]  /*0370*/  EXIT ;  /* 0x000000000000794d */ /* 0x000fea0003800000 */
.L_x_10:
        /* <DEDUP_REMOVED lines=16> */
.L_x_20:


//--------------------- .text._Z15calc_meanshift2PfS_S_ --------------------------
	.section	.text._Z15calc_meanshift2PfS_S_,"ax",@progbits
	.align	128
        .global         _Z15calc_meanshift2PfS_S_
        .type           _Z15calc_meanshift2PfS_S_,@function
        .size           _Z15calc_meanshift2PfS_S_,(.L_x_21 - _Z15calc_meanshift2PfS_S_)
        .other          _Z15calc_meanshift2PfS_S_,@"STO_CUDA_ENTRY STV_DEFAULT"
_Z15calc_meanshift2PfS_S_:
.text._Z15calc_meanshift2PfS_S_:
[----:B------:R-:W-:Y:S01]  /*0000*/  LDC R1, c[0x0][0x37c] ;  /* 0x0000df00ff017b82 */ /* 0x000fe20000000800 */
[----:B------:R-:W0:Y:S07]  /*0010*/  S2R R9, SR_CTAID.X ;  /* 0x0000000000097919 */ /* 0x000e2e0000002500 */
[----:B------:R-:W1:Y:S01]  /*0020*/  LDC.64 R2, c[0x0][0x380] ;  /* 0x0000e000ff027b82 */ /* 0x000e620000000a00 */
[----:B------:R-:W0:Y:S01]  /*0030*/  LDCU UR6, c[0x0][0x360] ;  /* 0x00006c00ff0677ac */ /* 0x000e220008000800 */
[----:B------:R-:W0:Y:S01]  /*0040*/  S2R R0, SR_TID.X ;  /* 0x0000000000007919 */ /* 0x000e220000002100 */
[----:B------:R-:W2:Y:S05]  /*0050*/  LDCU.64 UR4, c[0x0][0x358] ;  /* 0x00006b00ff0477ac */ /* 0x000eaa0008000a00 */
[----:B------:R-:W3:Y:S08]  /*0060*/  LDC.64 R4, c[0x0][0x388] ;  /* 0x0000e200ff047b82 */ /* 0x000ef00000000a00 */
[----:B------:R-:W4:Y:S01]  /*0070*/  LDC.64 R6, c[0x0][0x390] ;  /* 0x0000e400ff067b82 */ /* 0x000f220000000a00 */
[----:B0-----:R-:W-:-:S04]  /*0080*/  IMAD R9, R9, UR6, R0 ;  /* 0x0000000609097c24 */ /* 0x001fc8000f8e0200 */
[----:B-1----:R-:W-:-:S04]  /*0090*/  IMAD.WIDE R2, R9, 0x4, R2 ;  /* 0x0000000409027825 */ /* 0x002fc800078e0202 */
[C---:B---3--:R-:W-:Y:S02]  /*00a0*/  IMAD.WIDE R4, R9.reuse, 0x4, R4 ;  /* 0x0000000409047825 */ /* 0x048fe400078e0204 */
[----:B--2---:R-:W2:Y:S04]  /*00b0*/  LDG.E R2, desc[UR4][R2.64] ;  /* 0x0000000402027981 */ /* 0x004ea8000c1e1900 */
[----:B------:R-:W2:Y:S01]  /*00c0*/  LDG.E R5, desc[UR4][R4.64] ;  /* 0x0000000404057981 */ /* 0x000ea2000c1e1900 */
[----:B----4-:R-:W-:-:S04]  /*00d0*/  IMAD.WIDE R6, R9, 0x4, R6 ;  /* 0x0000000409067825 */ /* 0x010fc800078e0206 */
[----:B--2---:R-:W-:-:S04]  /*00e0*/  FADD R0, R2, -R5 ;  /* 0x8000000502007221 */ /* 0x004fc80000000000 */
[----:B------:R-:W-:-:S05]  /*00f0*/  FMUL R9, R0, R0 ;  /* 0x0000000000097220 */ /* 0x000fca0000400000 */
[----:B------:R-:W-:Y:S01]  /*0100*/  STG.E desc[UR4][R6.64], R9 ;  /* 0x0000000906007986 */ /* 0x000fe2000c101904 */
[----:B------:R-:W-:Y:S05]  /*0110*/  EXIT ;  /* 0x000000000000794d */ /* 0x000fea0003800000 */
.L_x_11:
        /* <DEDUP_REMOVED lines=14> */
.L_x_21:


//--------------------- .text._Z12reduction_SMiPfS_ --------------------------
	.section	.text._Z12reduction_SMiPfS_,"ax",@progbits
	.align	128
        .global         _Z12reduction_SMiPfS_
        .type           _Z12reduction_SMiPfS_,@function
        .size           _Z12reduction_SMiPfS_,(.L_x_22 - _Z12reduction_SMiPfS_)
        .other          _Z12reduction_SMiPfS_,@"STO_CUDA_ENTRY STV_DEFAULT"
_Z12reduction_SMiPfS_:
.text._Z12reduction_SMiPfS_:
[----:B------:R-:W-:Y:S01]  /*0000*/  LDC R1, c[0x0][0x37c] ;  /* 0x0000df00ff017b82 */ /* 0x000fe20000000800 */
[----:B------:R-:W0:Y:S01]  /*0010*/  S2R R9, SR_CTAID.X ;  /* 0x0000000000097919 */ /* 0x000e220000002500 */
[----:B------:R-:W1:Y:S01]  /*0020*/  LDCU UR4, c[0x0][0x360] ;  /* 0x00006c00ff0477ac */ /* 0x000e620008000800 */
[----:B------:R-:W-:Y:S01]  /*0030*/  BSSY.RECONVERGENT B0, `(.L_x_12) ;  /* 0x0000013000007945 */ /* 0x000fe20003800200 */
[----:B------:R-:W-:Y:S01]  /*0040*/  IMAD.MOV.U32 R7, RZ, RZ, RZ ;  /* 0x000000ffff077224 */ /* 0x000fe200078e00ff */
[----:B------:R-:W0:Y:S01]  /*0050*/  S2R R8, SR_TID.X ;  /* 0x0000000000087919 */ /* 0x000e220000002100 */
[----:B------:R-:W2:Y:S01]  /*0060*/  LDCU UR5, c[0x0][0x380] ;  /* 0x00007000ff0577ac */ /* 0x000ea20008000800 */
[----:B------:R-:W3:Y:S01]  /*0070*/  LDCU.64 UR6, c[0x0][0x358] ;  /* 0x00006b00ff0677ac */ /* 0x000ee20008000a00 */
[----:B-1----:R-:W-:Y:S02]  /*0080*/  IMAD.U32 R6, RZ, RZ, UR4 ;  /* 0x00000004ff067e24 */ /* 0x002fe4000f8e00ff */
[----:B0-----:R-:W-:-:S05]  /*0090*/  IMAD R0, R9, UR4, R8 ;  /* 0x0000000409007c24 */ /* 0x001fca000f8e0208 */
[----:B--2---:R-:W-:-:S13]  /*00a0*/  ISETP.GE.AND P0, PT, R0, UR5, PT ;  /* 0x0000000500007c0c */ /* 0x004fda000bf06270 */
[----:B---3--:R-:W-:Y:S05]  /*00b0*/  @P0 BRA `(.L_x_13) ;  /* 0x0000000000280947 */ /* 0x008fea0003800000 */
[----:B------:R-:W0:Y:S01]  /*00c0*/  LDC.64 R4, c[0x0][0x388] ;  /* 0x0000e200ff047b82 */ /* 0x000e220000000a00 */
[----:B------:R-:W1:Y:S01]  /*00d0*/  LDCU UR4, c[0x0][0x370] ;  /* 0x00006e00ff0477ac */ /* 0x000e620008000800 */
[----:B------:R-:W-:Y:S02]  /*00e0*/  HFMA2 R7, -RZ, RZ, 0, 0 ;  /* 0x00000000ff077431 */ /* 0x000fe400000001ff */
[----:B-1----:R-:W-:-:S07]  /*00f0*/  IMAD R11, R6, UR4, RZ ;  /* 0x00000004060b7c24 */ /* 0x002fce000f8e02ff */
.L_x_14:
[----:B0-----:R-:W-:-:S06]  /*0100*/  IMAD.WIDE R2, R0, 0x4, R4 ;  /* 0x0000000400027825 */ /* 0x001fcc00078e0204 */
[----:B------:R-:W2:Y:S01]  /*0110*/  LDG.E R2, desc[UR6][R2.64] ;  /* 0x0000000602027981 */ /* 0x000ea2000c1e1900 */
[----:B------:R-:W-:-:S05]  /*0120*/  IMAD.IADD R0, R11, 0x1, R0 ;  /* 0x000000010b007824 */ /* 0x000fca00078e0200 */
[----:B------:R-:W-:Y:S01]  /*0130*/  ISETP.GE.AND P0, PT, R0, UR5, PT ;  /* 0x0000000500007c0c */ /* 0x000fe2000bf06270 */
[----:B--2---:R-:W-:-:S12]  /*0140*/  FADD R7, R2, R7 ;  /* 0x0000000702077221 */ /* 0x004fd80000000000 */
[----:B------:R-:W-:Y:S05]  /*0150*/  @!P0 BRA `(.L_x_14) ;  /* 0xfffffffc00e88947 */ /* 0x000fea000383ffff */
.L_x_13:
[----:B------:R-:W-:Y:S05]  /*0160*/  BSYNC.RECONVERGENT B0 ;  /* 0x0000000000007941 */ /* 0x000fea0003800200 */
.L_x_12:
        /* <DEDUP_REMOVED lines=9> */
.L_x_16:
        /* <DEDUP_REMOVED lines=8> */
[----:B------:R-:W-:Y:S01]  /*0280*/  ISETP.GT.U32.AND P1, PT, R6, 0x3, PT ;  /* 0x000000030600780c */ /* 0x000fe20003f24070 */
[----:B------:R-:W-:-:S12]  /*0290*/  IMAD.MOV.U32 R6, RZ, RZ, R5 ;  /* 0x000000ffff067224 */ /* 0x000fd800078e0005 */
[----:B-1----:R-:W-:Y:S05]  /*02a0*/  @P1 BRA `(.L_x_16) ;  /* 0xfffffffc00d41947 */ /* 0x002fea000383ffff */
.L_x_15:
[----:B------:R-:W-:Y:S05]  /*02b0*/  @P0 EXIT ;  /* 0x000000000000094d */ /* 0x000fea0003800000 */
[----:B------:R-:W1:Y:S01]  /*02c0*/  S2UR UR5, SR_CgaCtaId ;  /* 0x00000000000579c3 */ /* 0x000e620000008800 */
[----:B------:R-:W-:-:S07]  /*02d0*/  UMOV UR4, 0x400 ;  /* 0x0000040000047882 */ /* 0x000fce0000000000 */
[----:B------:R-:W2:Y:S01]  /*02e0*/  LDC.64 R2, c[0x0][0x390] ;  /* 0x0000e400ff027b82 */ /* 0x000ea20000000a00 */
[----:B-1----:R-:W-:Y:S01]  /*02f0*/  ULEA UR4, UR5, UR4, 0x18 ;  /* 0x0000000405047291 */ /* 0x002fe2000f8ec0ff */
[----:B--2---:R-:W-:-:S08]  /*0300*/  IMAD.WIDE.U32 R2, R9, 0x4, R2 ;  /* 0x0000000409027825 */ /* 0x004fd000078e0002 */
[----:B------:R-:W1:Y:S04]  /*0310*/  LDS R5, [UR4] ;  /* 0x00000004ff057984 */ /* 0x000e680008000800 */
[----:B-1----:R-:W-:Y:S01]  /*0320*/  STG.E desc[UR6][R2.64], R5 ;  /* 0x0000000502007986 */ /* 0x002fe2000c101906 */
[----:B------:R-:W-:Y:S05]  /*0330*/  EXIT ;  /* 0x000000000000794d */ /* 0x000fea0003800000 */
.L_x_17:
        /* <DEDUP_REMOVED lines=12> */
.L_x_22:


//--------------------- .nv.shared._Z18reduction_GM_step2Pfi --------------------------
	.section	.nv.shared._Z18reduction_GM_step2Pfi,"aw",@nobits
	.sectionflags	@""
	.align	16
	.zero		1024


//--------------------- .nv.shared.reserved.0     --------------------------
	.section	.nv.shared.reserved.0,"aw",@nobits
	.weak		__nv_reservedSMEM_offset_0_alias
	.size		__nv_reservedSMEM_offset_0_alias, 0, 64
	.other		__nv_reservedSMEM_offset_0_alias,@"STO_CUDA_RESERVED_SHARED STV_DEFAULT"
__nv_reservedSMEM_offset_0_alias:
	.zero		0
	.zero		64


//--------------------- .nv.shared._Z18reduction_GM_step1iPfS_ --------------------------
	.section	.nv.shared._Z18reduction_GM_step1iPfS_,"aw",@nobits
	.sectionflags	@""
	.align	16
	.zero		1024


//--------------------- .nv.shared._Z17matrix_sum_row_SMiPfS_ --------------------------
	.section	.nv.shared._Z17matrix_sum_row_SMiPfS_,"aw",@nobits
	.sectionflags	@""
	.align	16
	.zero		1024


//--------------------- .nv.shared._Z15calc_meanshift2PfS_S_ --------------------------
	.section	.nv.shared._Z15calc_meanshift2PfS_S_,"aw",@nobits
	.sectionflags	@""
	.align	16
	.zero		1024


//--------------------- .nv.shared._Z12reduction_SMiPfS_ --------------------------
	.section	.nv.shared._Z12reduction_SMiPfS_,"aw",@nobits
	.sectionflags	@""
	.align	16
	.zero		1024


//--------------------- .nv.constant0._Z18reduction_GM_step2Pfi --------------------------
	.section	.nv.constant0._Z18reduction_GM_step2Pfi,"a",@progbits
	.sectionflags	@""
	.align	4
.nv.constant0._Z18reduction_GM_step2Pfi:
	.zero		908


//--------------------- .nv.constant0._Z18reduction_GM_step1iPfS_ --------------------------
	.section	.nv.constant0._Z18reduction_GM_step1iPfS_,"a",@progbits
	.sectionflags	@""
	.align	4
.nv.constant0._Z18reduction_GM_step1iPfS_:
	.zero		920


//--------------------- .nv.constant0._Z17matrix_sum_row_SMiPfS_ --------------------------
	.section	.nv.constant0._Z17matrix_sum_row_SMiPfS_,"a",@progbits
	.sectionflags	@""
	.align	4
.nv.constant0._Z17matrix_sum_row_SMiPfS_:
	.zero		920


//--------------------- .nv.constant0._Z15calc_meanshift2PfS_S_ --------------------------
	.section	.nv.constant0._Z15calc_meanshift2PfS_S_,"a",@progbits
	.sectionflags	@""
	.align	4
.nv.constant0._Z15calc_meanshift2PfS_S_:
	.zero		920


//--------------------- .nv.constant0._Z12reduction_SMiPfS_ --------------------------
	.section	.nv.constant0._Z12reduction_SMiPfS_,"a",@progbits
	.sectionflags	@""
	.align	4
.nv.constant0._Z12reduction_SMiPfS_:
	.zero		920


//--------------------- SYMBOLS --------------------------

	.type		.nv.reservedSmem.offset0,@object
	.size		.nv.reservedSmem.offset0,0x4
	.type		.nv.reservedSmem.cap,@object
	.size		.nv.reservedSmem.cap,0x4
